//
// Generated by NVIDIA NVVM Compiler
//
// Compiler Build ID: CL-36424714
// Cuda compilation tools, release 13.0, V13.0.88
// Based on NVVM 20.0.0
//

.version 9.0
.target sm_100
.address_size 64

	// .globl	_Z12myCudaKernelv
.extern .func  (.param .b32 func_retval0) vprintf
(
	.param .b64 vprintf_param_0,
	.param .b64 vprintf_param_1
)
;
.global .align 1 .b8 $str[55] = {72, 101, 108, 108, 111, 32, 87, 111, 114, 108, 100, 32, 102, 114, 111, 109, 32, 98, 108, 111, 99, 107, 32, 37, 100, 32, 97, 110, 100, 32, 116, 104, 114, 101, 97, 100, 32, 37, 100, 44, 32, 103, 108, 111, 98, 97, 108, 32, 105, 100, 32, 37, 100, 10};

.visible .entry _Z12myCudaKernelv()
{
	.local .align 8 .b8 	__local_depot0[16];
	.reg .b64 	%SP;
	.reg .b64 	%SPL;
	.reg .b32 	%r<7>;
	.reg .b64 	%rd<5>;

	mov.u64 	%SPL, __local_depot0;
	cvta.local.u64 	%SP, %SPL;
	add.u64 	%rd1, %SP, 0;
	add.u64 	%rd2, %SPL, 0;
	mov.u32 	%r1, %ctaid.x;
	mov.u32 	%r2, %tid.x;
	mov.u32 	%r3, %ntid.x;
	mad.lo.s32 	%r4, %r1, %r3, %r2;
	st.local.v2.u32 	[%rd2], {%r1, %r2};
	st.local.u32 	[%rd2+8], %r4;
	mov.u64 	%rd3, $str;
	cvta.global.u64 	%rd4, %rd3;
	{ // callseq 0, 0
	.param .b64 param0;
	st.param.b64 	[param0], %rd4;
	.param .b64 param1;
	st.param.b64 	[param1], %rd1;
	.param .b32 retval0;
	call.uni (retval0), 
	vprintf, 
	(
	param0, 
	param1
	);
	ld.param.b32 	%r5, [retval0];
	} // callseq 0
	ret;

}


// ===== COMPILED SASS (sm_100) =====

	.target	sm_100

	.elftype	@"ET_EXEC"


//--------------------- .note.nv.tkinfo           --------------------------
	.section	.note.nv.tkinfo,"",@"SHT_NOTE"
	.sectionflags	@"SHF_NOTE_NV_TKINFO"
	.tkinfo
        /*0018*/ 	.word	0x00000002
        /*0030*/ 	.string	""
        /*0030*/ 	.string	"ptxas"
        /*0030*/ 	.string	"Cuda compilation tools, release 13.0, V13.0.88"
        /*0030*/ 	.string	"Build cuda_13.0.r13.0/compiler.36424714_0"
        /*0030*/ 	.string	"-arch sm_100 -m 64 "



//--------------------- .note.nv.cuinfo           --------------------------
	.section	.note.nv.cuinfo,"",@"SHT_NOTE"
	.sectionflags	@"SHF_NOTE_NV_CUINFO"
        /*0018*/ 	.short	0x0002
        /*001a*/ 	.short	0x0064
        /*001c*/ 	.short	0x0082
	.zero		2


//--------------------- .nv.info                  --------------------------
	.section	.nv.info,"",@"SHT_CUDA_INFO"
	.align	4


	//----- nvinfo : EIATTR_REGCOUNT
	.align		4
        /*0000*/ 	.byte	0x04, 0x2f
        /*0002*/ 	.short	(.L_2 - .L_1)
	.align		4
.L_1:
        /*0004*/ 	.word	index@(_Z12myCudaKernelv)
        /*0008*/ 	.word	0x00000018


	//----- nvinfo : EIATTR_FRAME_SIZE
	.align		4
.L_2:
        /*000c*/ 	.byte	0x04, 0x11
        /*000e*/ 	.short	(.L_4 - .L_3)
	.align		4
.L_3:
        /*0010*/ 	.word	index@(_Z12myCudaKernelv)
        /*0014*/ 	.word	0x00000010


	//----- nvinfo : EIATTR_MIN_STACK_SIZE
	.align		4
.L_4:
        /*0018*/ 	.byte	0x04, 0x12
        /*001a*/ 	.short	(.L_6 - .L_5)
	.align		4
.L_5:
        /*001c*/ 	.word	index@(_Z12myCudaKernelv)
        /*0020*/ 	.word	0x00000010
.L_6:


//--------------------- .nv.compat                --------------------------
	.section	.nv.compat,"",@"SHT_CUDA_COMPAT_INFO"
	.align	4
        /*0000*/ 	.byte	0x02, 0x09, 0x00, 0x00, 0x02, 0x02, 0x01, 0x00, 0x02, 0x05, 0x05, 0x00, 0x03, 0x07, 0x01, 0x01
        /*0010*/ 	.byte	0x02, 0x03, 0x00, 0x00, 0x02, 0x06, 0x01, 0x00, 0x04, 0x0b, 0x08, 0x00, 0x09, 0x00, 0x00, 0x00
        /*0020*/ 	.byte	0x00, 0x00, 0x00, 0x00


//--------------------- .nv.info._Z12myCudaKernelv --------------------------
	.section	.nv.info._Z12myCudaKernelv,"",@"SHT_CUDA_INFO"
	.sectionflags	@""
	.align	4


	//----- nvinfo : EIATTR_CUDA_API_VERSION
	.align		4
        /*0000*/ 	.byte	0x04, 0x37
        /*0002*/ 	.short	(.L_8 - .L_7)
.L_7:
        /*0004*/ 	.word	0x00000082


	//----- nvinfo : EIATTR_SPARSE_MMA_MASK
	.align		4
.L_8:
        /*0008*/ 	.byte	0x03, 0x50
        /*000a*/ 	.short	0x0000


	//----- nvinfo : EIATTR_MAXREG_COUNT
	.align		4
        /*000c*/ 	.byte	0x03, 0x1b
        /*000e*/ 	.short	0x00ff


	//----- nvinfo : EIATTR_EXTERNS
	.align		4
        /*0010*/ 	.byte	0x04, 0x0f
        /*0012*/ 	.short	(.L_10 - .L_9)


	//   ....[0]....
	.align		4
.L_9:
        /*0014*/ 	.word	index@(vprintf)


	//----- nvinfo : EIATTR_MERCURY_ISA_VERSION
	.align		4
.L_10:
        /*0018*/ 	.byte	0x03, 0x5f
        /*001a*/ 	.short	0x0101


	//----- nvinfo : EIATTR_VRC_CTA_INIT_COUNT
	.align		4
        /*001c*/ 	.byte	0x02, 0x4a
	.zero		1
	.zero		1


	//----- nvinfo : EIATTR_SYSCALL_OFFSETS
	.align		4
        /*0020*/ 	.byte	0x04, 0x46
        /*0022*/ 	.short	(.L_12 - .L_11)


	//   ....[0]....
.L_11:
        /*0024*/ 	.word	0x00000120


	//----- nvinfo : EIATTR_EXIT_INSTR_OFFSETS
	.align		4
.L_12:
        /*0028*/ 	.byte	0x04, 0x1c
        /*002a*/ 	.short	(.L_14 - .L_13)


	//   ....[0]....
.L_13:
        /*002c*/ 	.word	0x00000130


	//----- nvinfo : EIATTR_SW_WAR
	.align		4
.L_14:
        /*0030*/ 	.byte	0x04, 0x36
        /*0032*/ 	.short	(.L_16 - .L_15)
.L_15:
        /*0034*/ 	.word	0x00000008
.L_16:


//--------------------- .nv.callgraph             --------------------------
	.section	.nv.callgraph,"",@"SHT_CUDA_CALLGRAPH"
	.align	4
	.sectionentsize	8
	.align		4
        /*0000*/ 	.word	0x00000000
	.align		4
        /*0004*/ 	.word	0xffffffff
	.align		4
        /*0008*/ 	.word	index@(_Z12myCudaKernelv)
	.align		4
        /*000c*/ 	.word	index@(vprintf)
	.align		4
        /*0010*/ 	.word	0x00000000
	.align		4
        /*0014*/ 	.word	0xfffffffe
	.align		4
        /*0018*/ 	.word	0x00000000
	.align		4
        /*001c*/ 	.word	0xfffffffd
	.align		4
        /*0020*/ 	.word	0x00000000
	.align		4
        /*0024*/ 	.word	0xfffffffc


//--------------------- .nv.constant4             --------------------------
	.section	.nv.constant4,"a",@progbits
	.align	8
	.align		8
.nv.constant4:
        /*0000*/ 	.dword	vprintf
	.align		8
        /*0008*/ 	.dword	$str


//--------------------- .text._Z12myCudaKernelv   --------------------------
	.section	.text._Z12myCudaKernelv,"ax",@progbits
	.align	128
        .global         _Z12myCudaKernelv
        .type           _Z12myCudaKernelv,@function
        .size           _Z12myCudaKernelv,(.L_x_2 - _Z12myCudaKernelv)
        .other          _Z12myCudaKernelv,@"STO_CUDA_ENTRY STV_DEFAULT"
_Z12myCudaKernelv:
.text._Z12myCudaKernelv:
[----:B------:R-:W0:Y:S01]  /*0000*/  LDC R1, c[0x0][0x37c] ;  /* 0x0000df00ff017b82 */ /* 0x000e220000000800 */
[----:B------:R-:W1:Y:S01]  /*0010*/  S2R R8, SR_CTAID.X ;  /* 0x0000000000087919 */ /* 0x000e620000002500 */
[----:B------:R-:W2:Y:S01]  /*0020*/  LDCU UR5, c[0x0][0x2fc] ;  /* 0x00005f80ff0577ac */ /* 0x000ea20008000800 */
[----:B------:R-:W-:Y:S01]  /*0030*/  MOV R2, 0x0 ;  /* 0x0000000000027802 */ /* 0x000fe20000000f00 */
[----:B0-----:R-:W-:Y:S01]  /*0040*/  VIADD R1, R1, 0xfffffff0 ;  /* 0xfffffff001017836 */ /* 0x001fe20000000000 */
[----:B------:R-:W1:Y:S01]  /*0050*/  S2R R9, SR_TID.X ;  /* 0x0000000000097919 */ /* 0x000e620000002100 */
[----:B------:R-:W1:Y:S03]  /*0060*/  LDCU UR6, c[0x0][0x360] ;  /* 0x00006c00ff0677ac */ /* 0x000e660008000800 */
[----:B------:R-:W0:Y:S01]  /*0070*/  LDC.64 R2, c[0x4][R2] ;  /* 0x0100000002027b82 */ /* 0x000e220000000a00 */
[----:B------:R-:W3:Y:S02]  /*0080*/  LDCU UR4, c[0x0][0x2f8] ;  /* 0x00005f00ff0477ac */ /* 0x000ee40008000800 */
[----:B---3--:R-:W-:-:S05]  /*0090*/  IADD3 R6, P0, PT, R1, UR4, RZ ;  /* 0x0000000401067c10 */ /* 0x008fca000ff1e0ff */
[----:B--2---:R-:W-:Y:S02]  /*00a0*/  IMAD.X R7, RZ, RZ, UR5, P0 ;  /* 0x00000005ff077e24 */ /* 0x004fe400080e06ff */
[----:B-1----:R-:W-:Y:S01]  /*00b0*/  IMAD R0, R8, UR6, R9 ;  /* 0x0000000608007c24 */ /* 0x002fe2000f8e0209 */
[----:B------:R1:W-:Y:S01]  /*00c0*/  STL.64 [R1], R8 ;  /* 0x0000000801007387 */ /* 0x0003e20000100a00 */
[----:B------:R-:W2:Y:S03]  /*00d0*/  LDCU.64 UR6, c[0x4][0x8] ;  /* 0x01000100ff0677ac */ /* 0x000ea60008000a00 */
[----:B------:R1:W-:Y:S01]  /*00e0*/  STL [R1+0x8], R0 ;  /* 0x0000080001007387 */ /* 0x0003e20000100800 */
[----:B--2---:R-:W-:Y:S01]  /*00f0*/  IMAD.U32 R4, RZ, RZ, UR6 ;  /* 0x00000006ff047e24 */ /* 0x004fe2000f8e00ff */
[----:B01----:R-:W-:-:S07]  /*0100*/  MOV R5, UR7 ;  /* 0x0000000700057c02 */ /* 0x003fce0008000f00 */
[----:B------:R-:W-:-:S07]  /*0110*/  LEPC R20, `(.L_x_0) ;  /* 0x000000001014794e */ /* 0x000fce0000000000 */
[----:B------:R-:W-:Y:S05]  /*0120*/  CALL.ABS.NOINC R2 ;  /* 0x0000000002007343 */ /* 0x000fea0003c00000 */
.L_x_0:
[----:B------:R-:W-:Y:S05]  /*0130*/  EXIT ;  /* 0x000000000000794d */ /* 0x000fea0003800000 */
.L_x_1:
[----:B------:R-:W-:-:S00]  /*0140*/  BRA `(.L_x_1) ;  /* 0xfffffffc00fc7947 */ /* 0x000fc0000383ffff */
[----:B------:R-:W-:-:S00]  /*0150*/  NOP ;  /* 0x0000000000007918 */ /* 0x000fc00000000000 */
        /* <DEDUP_REMOVED lines=10> */
.L_x_2:


//--------------------- .nv.global.init           --------------------------
	.section	.nv.global.init,"aw",@progbits
.nv.global.init:
	.type		$str,@object
	.size		$str,(.L_0 - $str)
$str:
        /*0000*/ 	.byte	0x48, 0x65, 0x6c, 0x6c, 0x6f, 0x20, 0x57, 0x6f, 0x72, 0x6c, 0x64, 0x20, 0x66, 0x72, 0x6f, 0x6d
        /*0010*/ 	.byte	0x20, 0x62, 0x6c, 0x6f, 0x63, 0x6b, 0x20, 0x25, 0x64, 0x20, 0x61, 0x6e, 0x64, 0x20, 0x74, 0x68
        /*0020*/ 	.byte	0x72, 0x65, 0x61, 0x64, 0x20, 0x25, 0x64, 0x2c, 0x20, 0x67, 0x6c, 0x6f, 0x62, 0x61, 0x6c, 0x20
        /*0030*/ 	.byte	0x69, 0x64, 0x20, 0x25, 0x64, 0x0a, 0x00
.L_0:


//--------------------- .nv.shared.reserved.0     --------------------------
	.section	.nv.shared.reserved.0,"aw",@nobits
	.weak		__nv_reservedSMEM_offset_0_alias
	.size		__nv_reservedSMEM_offset_0_alias, 0, 64
	.other		__nv_reservedSMEM_offset_0_alias,@"STO_CUDA_RESERVED_SHARED STV_DEFAULT"
__nv_reservedSMEM_offset_0_alias:
	.zero		0
	.zero		64


//--------------------- .nv.constant0._Z12myCudaKernelv --------------------------
	.section	.nv.constant0._Z12myCudaKernelv,"a",@progbits
	.sectionflags	@""
	.align	4
.nv.constant0._Z12myCudaKernelv:
	.zero		896


//--------------------- SYMBOLS --------------------------

	.type		.nv.reservedSmem.offset0,@object
	.size		.nv.reservedSmem.offset0,0x4
	.type		vprintf,@function
